//
// Generated by NVIDIA NVVM Compiler
//
// Compiler Build ID: CL-36424714
// Cuda compilation tools, release 13.0, V13.0.88
// Based on NVVM 20.0.0
//

.version 9.0
.target sm_100
.address_size 64

	// .globl	_Z14default_kernelv
.extern .func  (.param .b32 func_retval0) vprintf
(
	.param .b64 vprintf_param_0,
	.param .b64 vprintf_param_1
)
;
.global .align 1 .b8 $str[119] = {100, 101, 118, 105, 99, 101, 32, 112, 114, 105, 110, 116, 58, 32, 123, 91, 103, 114, 105, 100, 68, 105, 109, 61, 40, 37, 100, 44, 37, 100, 44, 37, 100, 41, 44, 32, 98, 108, 111, 99, 107, 68, 105, 109, 61, 40, 37, 100, 44, 37, 100, 44, 37, 100, 41, 93, 32, 91, 98, 108, 111, 99, 107, 73, 100, 120, 61, 40, 37, 100, 44, 37, 100, 44, 37, 100, 41, 44, 32, 116, 104, 114, 101, 97, 100, 73, 100, 120, 61, 40, 37, 100, 44, 37, 100, 44, 37, 100, 41, 93, 32, 91, 103, 108, 111, 98, 97, 108, 95, 116, 105, 100, 61, 37, 100, 93, 125, 10};

.visible .entry _Z14default_kernelv()
{
	.local .align 8 .b8 	__local_depot0[56];
	.reg .b64 	%SP;
	.reg .b64 	%SPL;
	.reg .b32 	%r<16>;
	.reg .b64 	%rd<5>;

	mov.u64 	%SPL, __local_depot0;
	cvta.local.u64 	%SP, %SPL;
	add.u64 	%rd1, %SP, 0;
	add.u64 	%rd2, %SPL, 0;
	mov.u32 	%r1, %ctaid.x;
	mov.u32 	%r2, %ntid.x;
	mov.u32 	%r3, %tid.x;
	mad.lo.s32 	%r4, %r1, %r2, %r3;
	mov.u32 	%r5, %nctaid.x;
	mov.u32 	%r6, %nctaid.y;
	mov.u32 	%r7, %nctaid.z;
	mov.u32 	%r8, %ntid.y;
	mov.u32 	%r9, %ntid.z;
	mov.u32 	%r10, %ctaid.y;
	mov.u32 	%r11, %ctaid.z;
	mov.u32 	%r12, %tid.y;
	mov.u32 	%r13, %tid.z;
	st.local.v2.u32 	[%rd2], {%r5, %r6};
	st.local.v2.u32 	[%rd2+8], {%r7, %r2};
	st.local.v2.u32 	[%rd2+16], {%r8, %r9};
	st.local.v2.u32 	[%rd2+24], {%r1, %r10};
	st.local.v2.u32 	[%rd2+32], {%r11, %r3};
	st.local.v2.u32 	[%rd2+40], {%r12, %r13};
	st.local.u32 	[%rd2+48], %r4;
	mov.u64 	%rd3, $str;
	cvta.global.u64 	%rd4, %rd3;
	{ // callseq 0, 0
	.param .b64 param0;
	st.param.b64 	[param0], %rd4;
	.param .b64 param1;
	st.param.b64 	[param1], %rd1;
	.param .b32 retval0;
	call.uni (retval0), 
	vprintf, 
	(
	param0, 
	param1
	);
	ld.param.b32 	%r14, [retval0];
	} // callseq 0
	ret;

}


// ===== COMPILED SASS (sm_100) =====

	.target	sm_100

	.elftype	@"ET_EXEC"


//--------------------- .note.nv.tkinfo           --------------------------
	.section	.note.nv.tkinfo,"",@"SHT_NOTE"
	.sectionflags	@"SHF_NOTE_NV_TKINFO"
	.tkinfo
        /*0018*/ 	.word	0x00000002
        /*0030*/ 	.string	""
        /*0030*/ 	.string	"ptxas"
        /*0030*/ 	.string	"Cuda compilation tools, release 13.0, V13.0.88"
        /*0030*/ 	.string	"Build cuda_13.0.r13.0/compiler.36424714_0"
        /*0030*/ 	.string	"-arch sm_100 -m 64 "



//--------------------- .note.nv.cuinfo           --------------------------
	.section	.note.nv.cuinfo,"",@"SHT_NOTE"
	.sectionflags	@"SHF_NOTE_NV_CUINFO"
        /*0018*/ 	.short	0x0002
        /*001a*/ 	.short	0x0064
        /*001c*/ 	.short	0x0082
	.zero		2


//--------------------- .nv.info                  --------------------------
	.section	.nv.info,"",@"SHT_CUDA_INFO"
	.align	4


	//----- nvinfo : EIATTR_REGCOUNT
	.align		4
        /*0000*/ 	.byte	0x04, 0x2f
        /*0002*/ 	.short	(.L_2 - .L_1)
	.align		4
.L_1:
        /*0004*/ 	.word	index@(_Z14default_kernelv)
        /*0008*/ 	.word	0x00000018


	//----- nvinfo : EIATTR_FRAME_SIZE
	.align		4
.L_2:
        /*000c*/ 	.byte	0x04, 0x11
        /*000e*/ 	.short	(.L_4 - .L_3)
	.align		4
.L_3:
        /*0010*/ 	.word	index@(_Z14default_kernelv)
        /*0014*/ 	.word	0x00000038


	//----- nvinfo : EIATTR_MIN_STACK_SIZE
	.align		4
.L_4:
        /*0018*/ 	.byte	0x04, 0x12
        /*001a*/ 	.short	(.L_6 - .L_5)
	.align		4
.L_5:
        /*001c*/ 	.word	index@(_Z14default_kernelv)
        /*0020*/ 	.word	0x00000038
.L_6:


//--------------------- .nv.compat                --------------------------
	.section	.nv.compat,"",@"SHT_CUDA_COMPAT_INFO"
	.align	4
        /*0000*/ 	.byte	0x02, 0x09, 0x00, 0x00, 0x02, 0x02, 0x01, 0x00, 0x02, 0x05, 0x05, 0x00, 0x03, 0x07, 0x01, 0x01
        /*0010*/ 	.byte	0x02, 0x03, 0x00, 0x00, 0x02, 0x06, 0x01, 0x00, 0x04, 0x0b, 0x08, 0x00, 0x09, 0x00, 0x00, 0x00
        /*0020*/ 	.byte	0x00, 0x00, 0x00, 0x00


//--------------------- .nv.info._Z14default_kernelv --------------------------
	.section	.nv.info._Z14default_kernelv,"",@"SHT_CUDA_INFO"
	.sectionflags	@""
	.align	4


	//----- nvinfo : EIATTR_CUDA_API_VERSION
	.align		4
        /*0000*/ 	.byte	0x04, 0x37
        /*0002*/ 	.short	(.L_8 - .L_7)
.L_7:
        /*0004*/ 	.word	0x00000082


	//----- nvinfo : EIATTR_SPARSE_MMA_MASK
	.align		4
.L_8:
        /*0008*/ 	.byte	0x03, 0x50
        /*000a*/ 	.short	0x0000


	//----- nvinfo : EIATTR_MAXREG_COUNT
	.align		4
        /*000c*/ 	.byte	0x03, 0x1b
        /*000e*/ 	.short	0x00ff


	//----- nvinfo : EIATTR_EXTERNS
	.align		4
        /*0010*/ 	.byte	0x04, 0x0f
        /*0012*/ 	.short	(.L_10 - .L_9)


	//   ....[0]....
	.align		4
.L_9:
        /*0014*/ 	.word	index@(vprintf)


	//----- nvinfo : EIATTR_MERCURY_ISA_VERSION
	.align		4
.L_10:
        /*0018*/ 	.byte	0x03, 0x5f
        /*001a*/ 	.short	0x0101


	//----- nvinfo : EIATTR_VRC_CTA_INIT_COUNT
	.align		4
        /*001c*/ 	.byte	0x02, 0x4a
	.zero		1
	.zero		1


	//----- nvinfo : EIATTR_SYSCALL_OFFSETS
	.align		4
        /*0020*/ 	.byte	0x04, 0x46
        /*0022*/ 	.short	(.L_12 - .L_11)


	//   ....[0]....
.L_11:
        /*0024*/ 	.word	0x00000200


	//----- nvinfo : EIATTR_EXIT_INSTR_OFFSETS
	.align		4
.L_12:
        /*0028*/ 	.byte	0x04, 0x1c
        /*002a*/ 	.short	(.L_14 - .L_13)


	//   ....[0]....
.L_13:
        /*002c*/ 	.word	0x00000210


	//----- nvinfo : EIATTR_SW_WAR
	.align		4
.L_14:
        /*0030*/ 	.byte	0x04, 0x36
        /*0032*/ 	.short	(.L_16 - .L_15)
.L_15:
        /*0034*/ 	.word	0x00000008
.L_16:


//--------------------- .nv.callgraph             --------------------------
	.section	.nv.callgraph,"",@"SHT_CUDA_CALLGRAPH"
	.align	4
	.sectionentsize	8
	.align		4
        /*0000*/ 	.word	0x00000000
	.align		4
        /*0004*/ 	.word	0xffffffff
	.align		4
        /*0008*/ 	.word	index@(_Z14default_kernelv)
	.align		4
        /*000c*/ 	.word	index@(vprintf)
	.align		4
        /*0010*/ 	.word	0x00000000
	.align		4
        /*0014*/ 	.word	0xfffffffe
	.align		4
        /*0018*/ 	.word	0x00000000
	.align		4
        /*001c*/ 	.word	0xfffffffd
	.align		4
        /*0020*/ 	.word	0x00000000
	.align		4
        /*0024*/ 	.word	0xfffffffc


//--------------------- .nv.constant4             --------------------------
	.section	.nv.constant4,"a",@progbits
	.align	8
	.align		8
.nv.constant4:
        /*0000*/ 	.dword	vprintf
	.align		8
        /*0008*/ 	.dword	$str


//--------------------- .text._Z14default_kernelv --------------------------
	.section	.text._Z14default_kernelv,"ax",@progbits
	.align	128
        .global         _Z14default_kernelv
        .type           _Z14default_kernelv,@function
        .size           _Z14default_kernelv,(.L_x_2 - _Z14default_kernelv)
        .other          _Z14default_kernelv,@"STO_CUDA_ENTRY STV_DEFAULT"
_Z14default_kernelv:
.text._Z14default_kernelv:
[----:B------:R-:W0:Y:S01]  /*0000*/  LDC R1, c[0x0][0x37c] ;  /* 0x0000df00ff017b82 */ /* 0x000e220000000800 */
[----:B------:R-:W1:Y:S01]  /*0010*/  S2R R4, SR_CTAID.X ;  /* 0x0000000000047919 */ /* 0x000e620000002500 */
[----:B------:R-:W2:Y:S06]  /*0020*/  LDCU UR5, c[0x0][0x2fc] ;  /* 0x00005f80ff0577ac */ /* 0x000eac0008000800 */
[----:B------:R-:W1:Y:S01]  /*0030*/  LDC R11, c[0x0][0x360] ;  /* 0x0000d800ff0b7b82 */ /* 0x000e620000000800 */
[----:B------:R-:W-:Y:S01]  /*0040*/  MOV R2, 0x0 ;  /* 0x0000000000027802 */ /* 0x000fe20000000f00 */
[----:B------:R-:W1:Y:S01]  /*0050*/  S2R R15, SR_TID.X ;  /* 0x00000000000f7919 */ /* 0x000e620000002100 */
[----:B0-----:R-:W-:Y:S01]  /*0060*/  VIADD R1, R1, 0xffffffc8 ;  /* 0xffffffc801017836 */ /* 0x001fe20000000000 */
[----:B------:R-:W0:Y:S01]  /*0070*/  LDCU UR4, c[0x0][0x2f8] ;  /* 0x00005f00ff0477ac */ /* 0x000e220008000800 */
[----:B------:R-:W3:Y:S03]  /*0080*/  S2R R14, SR_CTAID.Z ;  /* 0x00000000000e7919 */ /* 0x000ee60000002700 */
[----:B------:R-:W4:Y:S01]  /*0090*/  LDC R8, c[0x0][0x370] ;  /* 0x0000dc00ff087b82 */ /* 0x000f220000000800 */
[----:B------:R-:W5:Y:S01]  /*00a0*/  LDCU.64 UR6, c[0x4][0x8] ;  /* 0x01000100ff0677ac */ /* 0x000f620008000a00 */
[----:B------:R-:W5:Y:S01]  /*00b0*/  S2R R16, SR_TID.Y ;  /* 0x0000000000107919 */ /* 0x000f620000002200 */
[----:B------:R-:W5:Y:S05]  /*00c0*/  S2R R17, SR_TID.Z ;  /* 0x0000000000117919 */ /* 0x000f6a0000002300 */
[----:B------:R-:W4:Y:S01]  /*00d0*/  LDC R9, c[0x0][0x374] ;  /* 0x0000dd00ff097b82 */ /* 0x000f220000000800 */
[----:B------:R-:W4:Y:S01]  /*00e0*/  S2R R5, SR_CTAID.Y ;  /* 0x0000000000057919 */ /* 0x000f220000002600 */
[----:B0-----:R-:W-:-:S06]  /*00f0*/  IADD3 R6, P0, PT, R1, UR4, RZ ;  /* 0x0000000401067c10 */ /* 0x001fcc000ff1e0ff */
[----:B------:R-:W0:Y:S01]  /*0100*/  LDC R10, c[0x0][0x378] ;  /* 0x0000de00ff0a7b82 */ /* 0x000e220000000800 */
[----:B--2---:R-:W-:-:S07]  /*0110*/  IMAD.X R7, RZ, RZ, UR5, P0 ;  /* 0x00000005ff077e24 */ /* 0x004fce00080e06ff */
[----:B------:R-:W2:Y:S01]  /*0120*/  LDC R12, c[0x0][0x364] ;  /* 0x0000d900ff0c7b82 */ /* 0x000ea20000000800 */
[----:B-1----:R-:W-:Y:S01]  /*0130*/  IMAD R0, R4, R11, R15 ;  /* 0x0000000b04007224 */ /* 0x002fe200078e020f */
[----:B---3--:R-:W-:Y:S06]  /*0140*/  STL.64 [R1+0x20], R14 ;  /* 0x0000200e01007387 */ /* 0x008fec0000100a00 */
[----:B------:R-:W2:Y:S01]  /*0150*/  LDC R13, c[0x0][0x368] ;  /* 0x0000da00ff0d7b82 */ /* 0x000ea20000000800 */
[----:B------:R-:W-:Y:S04]  /*0160*/  STL [R1+0x30], R0 ;  /* 0x0000300001007387 */ /* 0x000fe80000100800 */
[----:B-----5:R-:W-:Y:S03]  /*0170*/  STL.64 [R1+0x28], R16 ;  /* 0x0000281001007387 */ /* 0x020fe60000100a00 */
[----:B------:R-:W1:Y:S01]  /*0180*/  LDC.64 R2, c[0x4][R2] ;  /* 0x0100000002027b82 */ /* 0x000e620000000a00 */
[----:B----4-:R-:W-:Y:S04]  /*0190*/  STL.64 [R1], R8 ;  /* 0x0000000801007387 */ /* 0x010fe80000100a00 */
[----:B0-----:R-:W-:Y:S04]  /*01a0*/  STL.64 [R1+0x8], R10 ;  /* 0x0000080a01007387 */ /* 0x001fe80000100a00 */
[----:B------:R0:W-:Y:S04]  /*01b0*/  STL.64 [R1+0x18], R4 ;  /* 0x0000180401007387 */ /* 0x0001e80000100a00 */
[----:B--2---:R2:W-:Y:S01]  /*01c0*/  STL.64 [R1+0x10], R12 ;  /* 0x0000100c01007387 */ /* 0x0045e20000100a00 */
[----:B0-----:R-:W-:Y:S01]  /*01d0*/  IMAD.U32 R4, RZ, RZ, UR6 ;  /* 0x00000006ff047e24 */ /* 0x001fe2000f8e00ff */
[----:B------:R-:W-:-:S07]  /*01e0*/  MOV R5, UR7 ;  /* 0x0000000700057c02 */ /* 0x000fce0008000f00 */
[----:B------:R-:W-:-:S07]  /*01f0*/  LEPC R20, `(.L_x_0) ;  /* 0x000000001014794e */ /* 0x000fce0000000000 */
[----:B-12---:R-:W-:Y:S05]  /*0200*/  CALL.ABS.NOINC R2 ;  /* 0x0000000002007343 */ /* 0x006fea0003c00000 */
.L_x_0:
[----:B------:R-:W-:Y:S05]  /*0210*/  EXIT ;  /* 0x000000000000794d */ /* 0x000fea0003800000 */
.L_x_1:
[----:B------:R-:W-:-:S00]  /*0220*/  BRA `(.L_x_1) ;  /* 0xfffffffc00fc7947 */ /* 0x000fc0000383ffff */
[----:B------:R-:W-:-:S00]  /*0230*/  NOP ;  /* 0x0000000000007918 */ /* 0x000fc00000000000 */
        /* <DEDUP_REMOVED lines=12> */
.L_x_2:


//--------------------- .nv.global.init           --------------------------
	.section	.nv.global.init,"aw",@progbits
.nv.global.init:
	.type		$str,@object
	.size		$str,(.L_0 - $str)
$str:
        /*0000*/ 	.byte	0x64, 0x65, 0x76, 0x69, 0x63, 0x65, 0x20, 0x70, 0x72, 0x69, 0x6e, 0x74, 0x3a, 0x20, 0x7b, 0x5b
        /*0010*/ 	.byte	0x67, 0x72, 0x69, 0x64, 0x44, 0x69, 0x6d, 0x3d, 0x28, 0x25, 0x64, 0x2c, 0x25, 0x64, 0x2c, 0x25
        /*0020*/ 	.byte	0x64, 0x29, 0x2c, 0x20, 0x62, 0x6c, 0x6f, 0x63, 0x6b, 0x44, 0x69, 0x6d, 0x3d, 0x28, 0x25, 0x64
        /*0030*/ 	.byte	0x2c, 0x25, 0x64, 0x2c, 0x25, 0x64, 0x29, 0x5d, 0x20, 0x5b, 0x62, 0x6c, 0x6f, 0x63, 0x6b, 0x49
        /*0040*/ 	.byte	0x64, 0x78, 0x3d, 0x28, 0x25, 0x64, 0x2c, 0x25, 0x64, 0x2c, 0x25, 0x64, 0x29, 0x2c, 0x20, 0x74
        /*0050*/ 	.byte	0x68, 0x72, 0x65, 0x61, 0x64, 0x49, 0x64, 0x78, 0x3d, 0x28, 0x25, 0x64, 0x2c, 0x25, 0x64, 0x2c
        /*0060*/ 	.byte	0x25, 0x64, 0x29, 0x5d, 0x20, 0x5b, 0x67, 0x6c, 0x6f, 0x62, 0x61, 0x6c, 0x5f, 0x74, 0x69, 0x64
        /*0070*/ 	.byte	0x3d, 0x25, 0x64, 0x5d, 0x7d, 0x0a, 0x00
.L_0:


//--------------------- .nv.shared.reserved.0     --------------------------
	.section	.nv.shared.reserved.0,"aw",@nobits
	.weak		__nv_reservedSMEM_offset_0_alias
	.size		__nv_reservedSMEM_offset_0_alias, 0, 64
	.other		__nv_reservedSMEM_offset_0_alias,@"STO_CUDA_RESERVED_SHARED STV_DEFAULT"
__nv_reservedSMEM_offset_0_alias:
	.zero		0
	.zero		64


//--------------------- .nv.constant0._Z14default_kernelv --------------------------
	.section	.nv.constant0._Z14default_kernelv,"a",@progbits
	.sectionflags	@""
	.align	4
.nv.constant0._Z14default_kernelv:
	.zero		896


//--------------------- SYMBOLS --------------------------

	.type		.nv.reservedSmem.offset0,@object
	.size		.nv.reservedSmem.offset0,0x4
	.type		vprintf,@function
